//
// Generated by NVIDIA NVVM Compiler
//
// Compiler Build ID: CL-36424714
// Cuda compilation tools, release 13.0, V13.0.88
// Based on NVVM 20.0.0
//

.version 9.0
.target sm_100
.address_size 64

	// .globl	_Z12cuda_mat_mulPfS_S_ii

.visible .entry _Z12cuda_mat_mulPfS_S_ii(
	.param .u64 .ptr .align 1 _Z12cuda_mat_mulPfS_S_ii_param_0,
	.param .u64 .ptr .align 1 _Z12cuda_mat_mulPfS_S_ii_param_1,
	.param .u64 .ptr .align 1 _Z12cuda_mat_mulPfS_S_ii_param_2,
	.param .u32 _Z12cuda_mat_mulPfS_S_ii_param_3,
	.param .u32 _Z12cuda_mat_mulPfS_S_ii_param_4
)
{
	.reg .pred 	%p<11>;
	.reg .b32 	%r<43>;
	.reg .b32 	%f<68>;
	.reg .b64 	%rd<53>;

	ld.param.u64 	%rd7, [_Z12cuda_mat_mulPfS_S_ii_param_0];
	ld.param.u64 	%rd8, [_Z12cuda_mat_mulPfS_S_ii_param_1];
	ld.param.u64 	%rd6, [_Z12cuda_mat_mulPfS_S_ii_param_2];
	ld.param.u32 	%r20, [_Z12cuda_mat_mulPfS_S_ii_param_3];
	ld.param.u32 	%r19, [_Z12cuda_mat_mulPfS_S_ii_param_4];
	cvta.to.global.u64 	%rd1, %rd8;
	cvta.to.global.u64 	%rd2, %rd7;
	mov.u32 	%r21, %ctaid.y;
	mov.u32 	%r22, %ntid.y;
	mov.u32 	%r23, %tid.y;
	mad.lo.s32 	%r24, %r21, %r22, %r23;
	mov.u32 	%r25, %ctaid.x;
	mov.u32 	%r26, %ntid.x;
	mov.u32 	%r27, %tid.x;
	mad.lo.s32 	%r2, %r25, %r26, %r27;
	max.s32 	%r28, %r2, %r24;
	setp.ge.s32 	%p1, %r28, %r20;
	@%p1 bra 	$L__BB0_14;
	setp.lt.s32 	%p2, %r19, 1;
	mov.f32 	%f67, 0f00000000;
	@%p2 bra 	$L__BB0_13;
	mul.lo.s32 	%r3, %r19, %r24;
	and.b32  	%r4, %r19, 7;
	setp.lt.u32 	%p3, %r19, 8;
	mov.f32 	%f67, 0f00000000;
	mov.b32 	%r41, 0;
	@%p3 bra 	$L__BB0_5;
	and.b32  	%r41, %r19, 2147483640;
	neg.s32 	%r39, %r41;
	shl.b32 	%r7, %r20, 3;
	mul.wide.u32 	%rd9, %r3, 4;
	add.s64 	%rd10, %rd9, %rd2;
	add.s64 	%rd52, %rd10, 16;
	mov.f32 	%f67, 0f00000000;
	mul.wide.s32 	%rd13, %r20, 4;
	mov.u32 	%r38, %r2;
$L__BB0_4:
	.pragma "nounroll";
	ld.global.f32 	%f17, [%rd52+-16];
	mul.wide.s32 	%rd11, %r38, 4;
	add.s64 	%rd12, %rd1, %rd11;
	ld.global.f32 	%f18, [%rd12];
	fma.rn.f32 	%f19, %f17, %f18, %f67;
	ld.global.f32 	%f20, [%rd52+-12];
	add.s64 	%rd14, %rd12, %rd13;
	ld.global.f32 	%f21, [%rd14];
	fma.rn.f32 	%f22, %f20, %f21, %f19;
	ld.global.f32 	%f23, [%rd52+-8];
	add.s64 	%rd15, %rd14, %rd13;
	ld.global.f32 	%f24, [%rd15];
	fma.rn.f32 	%f25, %f23, %f24, %f22;
	ld.global.f32 	%f26, [%rd52+-4];
	add.s64 	%rd16, %rd15, %rd13;
	ld.global.f32 	%f27, [%rd16];
	fma.rn.f32 	%f28, %f26, %f27, %f25;
	ld.global.f32 	%f29, [%rd52];
	add.s64 	%rd17, %rd16, %rd13;
	ld.global.f32 	%f30, [%rd17];
	fma.rn.f32 	%f31, %f29, %f30, %f28;
	ld.global.f32 	%f32, [%rd52+4];
	add.s64 	%rd18, %rd17, %rd13;
	ld.global.f32 	%f33, [%rd18];
	fma.rn.f32 	%f34, %f32, %f33, %f31;
	ld.global.f32 	%f35, [%rd52+8];
	add.s64 	%rd19, %rd18, %rd13;
	ld.global.f32 	%f36, [%rd19];
	fma.rn.f32 	%f37, %f35, %f36, %f34;
	ld.global.f32 	%f38, [%rd52+12];
	add.s64 	%rd20, %rd19, %rd13;
	ld.global.f32 	%f39, [%rd20];
	fma.rn.f32 	%f67, %f38, %f39, %f37;
	add.s32 	%r39, %r39, 8;
	add.s32 	%r38, %r38, %r7;
	add.s64 	%rd52, %rd52, 32;
	setp.ne.s32 	%p4, %r39, 0;
	@%p4 bra 	$L__BB0_4;
$L__BB0_5:
	setp.eq.s32 	%p5, %r4, 0;
	@%p5 bra 	$L__BB0_13;
	and.b32  	%r13, %r19, 3;
	setp.lt.u32 	%p6, %r4, 4;
	@%p6 bra 	$L__BB0_8;
	add.s32 	%r30, %r41, %r3;
	mul.wide.u32 	%rd21, %r30, 4;
	add.s64 	%rd22, %rd2, %rd21;
	ld.global.f32 	%f41, [%rd22];
	mad.lo.s32 	%r31, %r41, %r20, %r2;
	mul.wide.s32 	%rd23, %r31, 4;
	add.s64 	%rd24, %rd1, %rd23;
	ld.global.f32 	%f42, [%rd24];
	fma.rn.f32 	%f43, %f41, %f42, %f67;
	cvt.u64.u32 	%rd25, %r3;
	cvt.u64.u32 	%rd26, %r41;
	add.s64 	%rd27, %rd26, %rd25;
	shl.b64 	%rd28, %rd27, 2;
	add.s64 	%rd29, %rd2, %rd28;
	ld.global.f32 	%f44, [%rd29+4];
	mul.wide.s32 	%rd30, %r20, 4;
	add.s64 	%rd31, %rd24, %rd30;
	ld.global.f32 	%f45, [%rd31];
	fma.rn.f32 	%f46, %f44, %f45, %f43;
	ld.global.f32 	%f47, [%rd29+8];
	add.s64 	%rd32, %rd31, %rd30;
	ld.global.f32 	%f48, [%rd32];
	fma.rn.f32 	%f49, %f47, %f48, %f46;
	ld.global.f32 	%f50, [%rd29+12];
	add.s64 	%rd33, %rd32, %rd30;
	ld.global.f32 	%f51, [%rd33];
	fma.rn.f32 	%f67, %f50, %f51, %f49;
	add.s32 	%r41, %r41, 4;
$L__BB0_8:
	setp.eq.s32 	%p7, %r13, 0;
	@%p7 bra 	$L__BB0_13;
	setp.eq.s32 	%p8, %r13, 1;
	@%p8 bra 	$L__BB0_11;
	add.s32 	%r32, %r41, %r3;
	mul.wide.u32 	%rd34, %r32, 4;
	add.s64 	%rd35, %rd2, %rd34;
	ld.global.f32 	%f53, [%rd35];
	mad.lo.s32 	%r33, %r41, %r20, %r2;
	mul.wide.s32 	%rd36, %r33, 4;
	add.s64 	%rd37, %rd1, %rd36;
	ld.global.f32 	%f54, [%rd37];
	fma.rn.f32 	%f55, %f53, %f54, %f67;
	cvt.u64.u32 	%rd38, %r3;
	cvt.u64.u32 	%rd39, %r41;
	add.s64 	%rd40, %rd39, %rd38;
	shl.b64 	%rd41, %rd40, 2;
	add.s64 	%rd42, %rd2, %rd41;
	ld.global.f32 	%f56, [%rd42+4];
	mul.wide.s32 	%rd43, %r20, 4;
	add.s64 	%rd44, %rd37, %rd43;
	ld.global.f32 	%f57, [%rd44];
	fma.rn.f32 	%f67, %f56, %f57, %f55;
	add.s32 	%r41, %r41, 2;
$L__BB0_11:
	and.b32  	%r34, %r19, 1;
	setp.eq.b32 	%p9, %r34, 1;
	not.pred 	%p10, %p9;
	@%p10 bra 	$L__BB0_13;
	add.s32 	%r35, %r41, %r3;
	mul.wide.u32 	%rd45, %r35, 4;
	add.s64 	%rd46, %rd2, %rd45;
	ld.global.f32 	%f58, [%rd46];
	mad.lo.s32 	%r36, %r41, %r20, %r2;
	mul.wide.s32 	%rd47, %r36, 4;
	add.s64 	%rd48, %rd1, %rd47;
	ld.global.f32 	%f59, [%rd48];
	fma.rn.f32 	%f67, %f58, %f59, %f67;
$L__BB0_13:
	mad.lo.s32 	%r37, %r20, %r24, %r2;
	cvta.to.global.u64 	%rd49, %rd6;
	mul.wide.s32 	%rd50, %r37, 4;
	add.s64 	%rd51, %rd49, %rd50;
	st.global.f32 	[%rd51], %f67;
$L__BB0_14:
	ret;

}


// ===== COMPILED SASS (sm_100) =====

	.target	sm_100

	.elftype	@"ET_EXEC"


//--------------------- .note.nv.tkinfo           --------------------------
	.section	.note.nv.tkinfo,"",@"SHT_NOTE"
	.sectionflags	@"SHF_NOTE_NV_TKINFO"
	.tkinfo
        /*0018*/ 	.word	0x00000002
        /*0030*/ 	.string	""
        /*0030*/ 	.string	"ptxas"
        /*0030*/ 	.string	"Cuda compilation tools, release 13.0, V13.0.88"
        /*0030*/ 	.string	"Build cuda_13.0.r13.0/compiler.36424714_0"
        /*0030*/ 	.string	"-arch sm_100 -m 64 "



//--------------------- .note.nv.cuinfo           --------------------------
	.section	.note.nv.cuinfo,"",@"SHT_NOTE"
	.sectionflags	@"SHF_NOTE_NV_CUINFO"
        /*0018*/ 	.short	0x0002
        /*001a*/ 	.short	0x0064
        /*001c*/ 	.short	0x0082
	.zero		2


//--------------------- .nv.info                  --------------------------
	.section	.nv.info,"",@"SHT_CUDA_INFO"
	.align	4


	//----- nvinfo : EIATTR_REGCOUNT
	.align		4
        /*0000*/ 	.byte	0x04, 0x2f
        /*0002*/ 	.short	(.L_1 - .L_0)
	.align		4
.L_0:
        /*0004*/ 	.word	index@(_Z12cuda_mat_mulPfS_S_ii)
        /*0008*/ 	.word	0x00000020


	//----- nvinfo : EIATTR_FRAME_SIZE
	.align		4
.L_1:
        /*000c*/ 	.byte	0x04, 0x11
        /*000e*/ 	.short	(.L_3 - .L_2)
	.align		4
.L_2:
        /*0010*/ 	.word	index@(_Z12cuda_mat_mulPfS_S_ii)
        /*0014*/ 	.word	0x00000000


	//----- nvinfo : EIATTR_MIN_STACK_SIZE
	.align		4
.L_3:
        /*0018*/ 	.byte	0x04, 0x12
        /*001a*/ 	.short	(.L_5 - .L_4)
	.align		4
.L_4:
        /*001c*/ 	.word	index@(_Z12cuda_mat_mulPfS_S_ii)
        /*0020*/ 	.word	0x00000000
.L_5:


//--------------------- .nv.compat                --------------------------
	.section	.nv.compat,"",@"SHT_CUDA_COMPAT_INFO"
	.align	4
        /*0000*/ 	.byte	0x02, 0x09, 0x00, 0x00, 0x02, 0x02, 0x01, 0x00, 0x02, 0x05, 0x05, 0x00, 0x03, 0x07, 0x01, 0x01
        /*0010*/ 	.byte	0x02, 0x03, 0x00, 0x00, 0x02, 0x06, 0x01, 0x00, 0x04, 0x0b, 0x08, 0x00, 0x09, 0x00, 0x00, 0x00
        /*0020*/ 	.byte	0x00, 0x00, 0x00, 0x00


//--------------------- .nv.info._Z12cuda_mat_mulPfS_S_ii --------------------------
	.section	.nv.info._Z12cuda_mat_mulPfS_S_ii,"",@"SHT_CUDA_INFO"
	.sectionflags	@""
	.align	4


	//----- nvinfo : EIATTR_CUDA_API_VERSION
	.align		4
        /*0000*/ 	.byte	0x04, 0x37
        /*0002*/ 	.short	(.L_7 - .L_6)
.L_6:
        /*0004*/ 	.word	0x00000082


	//----- nvinfo : EIATTR_KPARAM_INFO
	.align		4
.L_7:
        /*0008*/ 	.byte	0x04, 0x17
        /*000a*/ 	.short	(.L_9 - .L_8)
.L_8:
        /*000c*/ 	.word	0x00000000
        /*0010*/ 	.short	0x0004
        /*0012*/ 	.short	0x001c
        /*0014*/ 	.byte	0x00, 0xf0, 0x11, 0x00


	//----- nvinfo : EIATTR_KPARAM_INFO
	.align		4
.L_9:
        /*0018*/ 	.byte	0x04, 0x17
        /*001a*/ 	.short	(.L_11 - .L_10)
.L_10:
        /*001c*/ 	.word	0x00000000
        /*0020*/ 	.short	0x0003
        /*0022*/ 	.short	0x0018
        /*0024*/ 	.byte	0x00, 0xf0, 0x11, 0x00


	//----- nvinfo : EIATTR_KPARAM_INFO
	.align		4
.L_11:
        /*0028*/ 	.byte	0x04, 0x17
        /*002a*/ 	.short	(.L_13 - .L_12)
.L_12:
        /*002c*/ 	.word	0x00000000
        /*0030*/ 	.short	0x0002
        /*0032*/ 	.short	0x0010
        /*0034*/ 	.byte	0x00, 0xf5, 0x21, 0x00


	//----- nvinfo : EIATTR_KPARAM_INFO
	.align		4
.L_13:
        /*0038*/ 	.byte	0x04, 0x17
        /*003a*/ 	.short	(.L_15 - .L_14)
.L_14:
        /*003c*/ 	.word	0x00000000
        /*0040*/ 	.short	0x0001
        /*0042*/ 	.short	0x0008
        /*0044*/ 	.byte	0x00, 0xf5, 0x21, 0x00


	//----- nvinfo : EIATTR_KPARAM_INFO
	.align		4
.L_15:
        /*0048*/ 	.byte	0x04, 0x17
        /*004a*/ 	.short	(.L_17 - .L_16)
.L_16:
        /*004c*/ 	.word	0x00000000
        /*0050*/ 	.short	0x0000
        /*0052*/ 	.short	0x0000
        /*0054*/ 	.byte	0x00, 0xf5, 0x21, 0x00


	//----- nvinfo : EIATTR_SPARSE_MMA_MASK
	.align		4
.L_17:
        /*0058*/ 	.byte	0x03, 0x50
        /*005a*/ 	.short	0x0000


	//----- nvinfo : EIATTR_MAXREG_COUNT
	.align		4
        /*005c*/ 	.byte	0x03, 0x1b
        /*005e*/ 	.short	0x00ff


	//----- nvinfo : EIATTR_MERCURY_ISA_VERSION
	.align		4
        /*0060*/ 	.byte	0x03, 0x5f
        /*0062*/ 	.short	0x0101


	//----- nvinfo : EIATTR_VRC_CTA_INIT_COUNT
	.align		4
        /*0064*/ 	.byte	0x02, 0x4a
	.zero		1
	.zero		1


	//----- nvinfo : EIATTR_EXIT_INSTR_OFFSETS
	.align		4
        /*0068*/ 	.byte	0x04, 0x1c
        /*006a*/ 	.short	(.L_19 - .L_18)


	//   ....[0]....
.L_18:
        /*006c*/ 	.word	0x000000c0


	//   ....[1]....
        /*0070*/ 	.word	0x000008e0


	//----- nvinfo : EIATTR_CBANK_PARAM_SIZE
	.align		4
.L_19:
        /*0074*/ 	.byte	0x03, 0x19
        /*0076*/ 	.short	0x0020


	//----- nvinfo : EIATTR_PARAM_CBANK
	.align		4
        /*0078*/ 	.byte	0x04, 0x0a
        /*007a*/ 	.short	(.L_21 - .L_20)
	.align		4
.L_20:
        /*007c*/ 	.word	index@(.nv.constant0._Z12cuda_mat_mulPfS_S_ii)
        /*0080*/ 	.short	0x0380
        /*0082*/ 	.short	0x0020


	//----- nvinfo : EIATTR_SW_WAR
	.align		4
.L_21:
        /*0084*/ 	.byte	0x04, 0x36
        /*0086*/ 	.short	(.L_23 - .L_22)
.L_22:
        /*0088*/ 	.word	0x00000008
.L_23:


//--------------------- .nv.callgraph             --------------------------
	.section	.nv.callgraph,"",@"SHT_CUDA_CALLGRAPH"
	.align	4
	.sectionentsize	8
	.align		4
        /*0000*/ 	.word	0x00000000
	.align		4
        /*0004*/ 	.word	0xffffffff
	.align		4
        /*0008*/ 	.word	0x00000000
	.align		4
        /*000c*/ 	.word	0xfffffffe
	.align		4
        /*0010*/ 	.word	0x00000000
	.align		4
        /*0014*/ 	.word	0xfffffffd
	.align		4
        /*0018*/ 	.word	0x00000000
	.align		4
        /*001c*/ 	.word	0xfffffffc


//--------------------- .text._Z12cuda_mat_mulPfS_S_ii --------------------------
	.section	.text._Z12cuda_mat_mulPfS_S_ii,"ax",@progbits
	.align	128
        .global         _Z12cuda_mat_mulPfS_S_ii
        .type           _Z12cuda_mat_mulPfS_S_ii,@function
        .size           _Z12cuda_mat_mulPfS_S_ii,(.L_x_5 - _Z12cuda_mat_mulPfS_S_ii)
        .other          _Z12cuda_mat_mulPfS_S_ii,@"STO_CUDA_ENTRY STV_DEFAULT"
_Z12cuda_mat_mulPfS_S_ii:
.text._Z12cuda_mat_mulPfS_S_ii:
[----:B------:R-:W-:Y:S01]  /*0000*/  LDC R1, c[0x0][0x37c] ;  /* 0x0000df00ff017b82 */ /* 0x000fe20000000800 */
[----:B------:R-:W0:Y:S07]  /*0010*/  S2R R3, SR_TID.Y ;  /* 0x0000000000037919 */ /* 0x000e2e0000002200 */
[----:B------:R-:W0:Y:S01]  /*0020*/  LDC R0, c[0x0][0x364] ;  /* 0x0000d900ff007b82 */ /* 0x000e220000000800 */
[----:B------:R-:W1:Y:S07]  /*0030*/  S2R R5, SR_TID.X ;  /* 0x0000000000057919 */ /* 0x000e6e0000002100 */
[----:B------:R-:W0:Y:S08]  /*0040*/  S2UR UR4, SR_CTAID.Y ;  /* 0x00000000000479c3 */ /* 0x000e300000002600 */
[----:B------:R-:W1:Y:S08]  /*0050*/  S2UR UR5, SR_CTAID.X ;  /* 0x00000000000579c3 */ /* 0x000e700000002500 */
[----:B------:R-:W1:Y:S08]  /*0060*/  LDC R16, c[0x0][0x360] ;  /* 0x0000d800ff107b82 */ /* 0x000e700000000800 */
[----:B------:R-:W2:Y:S01]  /*0070*/  LDC R17, c[0x0][0x398] ;  /* 0x0000e600ff117b82 */ /* 0x000ea20000000800 */
[----:B0-----:R-:W-:-:S02]  /*0080*/  IMAD R0, R0, UR4, R3 ;  /* 0x0000000400007c24 */ /* 0x001fc4000f8e0203 */
[----:B-1----:R-:W-:-:S05]  /*0090*/  IMAD R16, R16, UR5, R5 ;  /* 0x0000000510107c24 */ /* 0x002fca000f8e0205 */
[----:B------:R-:W-:-:S04]  /*00a0*/  VIMNMX R2, PT, PT, R0, R16, !PT ;  /* 0x0000001000027248 */ /* 0x000fc80007fe0100 */
[----:B--2---:R-:W-:-:S13]  /*00b0*/  ISETP.GE.AND P0, PT, R2, R17, PT ;  /* 0x000000110200720c */ /* 0x004fda0003f06270 */
[----:B------:R-:W-:Y:S05]  /*00c0*/  @P0 EXIT ;  /* 0x000000000000094d */ /* 0x000fea0003800000 */
[----:B------:R-:W0:Y:S01]  /*00d0*/  LDC R19, c[0x0][0x39c] ;  /* 0x0000e700ff137b82 */ /* 0x000e220000000800 */
[----:B------:R-:W1:Y:S01]  /*00e0*/  LDCU.64 UR4, c[0x0][0x358] ;  /* 0x00006b00ff0477ac */ /* 0x000e620008000a00 */
[----:B------:R-:W-:Y:S01]  /*00f0*/  HFMA2 R24, -RZ, RZ, 0, 0 ;  /* 0x00000000ff187431 */ /* 0x000fe200000001ff */
[----:B0-----:R-:W-:-:S13]  /*0100*/  ISETP.GE.AND P0, PT, R19, 0x1, PT ;  /* 0x000000011300780c */ /* 0x001fda0003f06270 */
[----:B-1----:R-:W-:Y:S05]  /*0110*/  @!P0 BRA `(.L_x_0) ;  /* 0x0000000400e08947 */ /* 0x002fea0003800000 */
[C---:B------:R-:W-:Y:S01]  /*0120*/  ISETP.GE.U32.AND P1, PT, R19.reuse, 0x8, PT ;  /* 0x000000081300780c */ /* 0x040fe20003f26070 */
[----:B------:R-:W-:Y:S01]  /*0130*/  IMAD R20, R0, R19, RZ ;  /* 0x0000001300147224 */ /* 0x000fe200078e02ff */
[----:B------:R-:W-:Y:S02]  /*0140*/  LOP3.LUT R27, R19, 0x7, RZ, 0xc0, !PT ;  /* 0x00000007131b7812 */ /* 0x000fe400078ec0ff */
[----:B------:R-:W-:Y:S02]  /*0150*/  MOV R24, RZ ;  /* 0x000000ff00187202 */ /* 0x000fe40000000f00 */
[----:B------:R-:W-:Y:S02]  /*0160*/  ISETP.NE.AND P0, PT, R27, RZ, PT ;  /* 0x000000ff1b00720c */ /* 0x000fe40003f05270 */
[----:B------:R-:W-:-:S05]  /*0170*/  MOV R21, RZ ;  /* 0x000000ff00157202 */ /* 0x000fca0000000f00 */
[----:B------:R-:W-:Y:S06]  /*0180*/  @!P1 BRA `(.L_x_1) ;  /* 0x0000000000c49947 */ /* 0x000fec0003800000 */
[----:B------:R-:W0:Y:S01]  /*0190*/  LDC.64 R2, c[0x0][0x380] ;  /* 0x0000e000ff027b82 */ /* 0x000e220000000a00 */
[----:B------:R-:W-:Y:S02]  /*01a0*/  LOP3.LUT R21, R19, 0x7ffffff8, RZ, 0xc0, !PT ;  /* 0x7ffffff813157812 */ /* 0x000fe400078ec0ff */
[----:B------:R-:W-:Y:S02]  /*01b0*/  MOV R24, RZ ;  /* 0x000000ff00187202 */ /* 0x000fe40000000f00 */
[----:B------:R-:W-:Y:S02]  /*01c0*/  MOV R18, R16 ;  /* 0x0000001000127202 */ /* 0x000fe40000000f00 */
[----:B------:R-:W-:Y:S01]  /*01d0*/  IADD3 R22, PT, PT, -R21, RZ, RZ ;  /* 0x000000ff15167210 */ /* 0x000fe20007ffe1ff */
[----:B0-----:R-:W-:-:S03]  /*01e0*/  IMAD.WIDE.U32 R2, R20, 0x4, R2 ;  /* 0x0000000414027825 */ /* 0x001fc600078e0002 */
[----:B------:R-:W-:-:S04]  /*01f0*/  IADD3 R4, P1, PT, R2, 0x10, RZ ;  /* 0x0000001002047810 */ /* 0x000fc80007f3e0ff */
[----:B------:R-:W-:-:S09]  /*0200*/  IADD3.X R5, PT, PT, RZ, R3, RZ, P1, !PT ;  /* 0x00000003ff057210 */ /* 0x000fd20000ffe4ff */
.L_x_2:
[----:B------:R-:W0:Y:S01]  /*0210*/  LDC.64 R14, c[0x0][0x388] ;  /* 0x0000e200ff0e7b82 */ /* 0x000e220000000a00 */
[----:B------:R-:W-:Y:S02]  /*0220*/  MOV R2, R4 ;  /* 0x0000000400027202 */ /* 0x000fe40000000f00 */
[----:B------:R-:W-:-:S05]  /*0230*/  MOV R3, R5 ;  /* 0x0000000500037202 */ /* 0x000fca0000000f00 */
[----:B------:R-:W2:Y:S04]  /*0240*/  LDG.E R25, desc[UR4][R2.64+-0x10] ;  /* 0xfffff00402197981 */ /* 0x000ea8000c1e1900 */
[----:B------:R-:W3:Y:S04]  /*0250*/  LDG.E R23, desc[UR4][R2.64+-0xc] ;  /* 0xfffff40402177981 */ /* 0x000ee8000c1e1900 */
[----:B------:R-:W4:Y:S04]  /*0260*/  LDG.E R29, desc[UR4][R2.64+-0x8] ;  /* 0xfffff804021d7981 */ /* 0x000f28000c1e1900 */
[----:B------:R-:W5:Y:S01]  /*0270*/  LDG.E R28, desc[UR4][R2.64+-0x4] ;  /* 0xfffffc04021c7981 */ /* 0x000f62000c1e1900 */
[----:B0-----:R-:W-:-:S05]  /*0280*/  IMAD.WIDE R14, R18, 0x4, R14 ;  /* 0x00000004120e7825 */ /* 0x001fca00078e020e */
[----:B------:R0:W2:Y:S01]  /*0290*/  LDG.E R26, desc[UR4][R14.64] ;  /* 0x000000040e1a7981 */ /* 0x0000a2000c1e1900 */
[----:B------:R-:W-:-:S04]  /*02a0*/  IMAD.WIDE R12, R17, 0x4, R14 ;  /* 0x00000004110c7825 */ /* 0x000fc800078e020e */
[C---:B------:R-:W-:Y:S02]  /*02b0*/  IMAD.WIDE R4, R17.reuse, 0x4, R12 ;  /* 0x0000000411047825 */ /* 0x040fe400078e020c */
[----:B------:R-:W3:Y:S02]  /*02c0*/  LDG.E R12, desc[UR4][R12.64] ;  /* 0x000000040c0c7981 */ /* 0x000ee4000c1e1900 */
[C---:B------:R-:W-:Y:S02]  /*02d0*/  IMAD.WIDE R8, R17.reuse, 0x4, R4 ;  /* 0x0000000411087825 */ /* 0x040fe400078e0204 */
[----:B------:R-:W4:Y:S02]  /*02e0*/  LDG.E R4, desc[UR4][R4.64] ;  /* 0x0000000404047981 */ /* 0x000f24000c1e1900 */
[C---:B------:R-:W-:Y:S02]  /*02f0*/  IMAD.WIDE R6, R17.reuse, 0x4, R8 ;  /* 0x0000000411067825 */ /* 0x040fe400078e0208 */
[----:B------:R-:W5:Y:S02]  /*0300*/  LDG.E R8, desc[UR4][R8.64] ;  /* 0x0000000408087981 */ /* 0x000f64000c1e1900 */
[----:B------:R-:W-:-:S02]  /*0310*/  IMAD.WIDE R10, R17, 0x4, R6 ;  /* 0x00000004110a7825 */ /* 0x000fc400078e0206 */
[----:B------:R-:W5:Y:S04]  /*0320*/  LDG.E R5, desc[UR4][R2.64] ;  /* 0x0000000402057981 */ /* 0x000f68000c1e1900 */
[----:B------:R-:W5:Y:S01]  /*0330*/  LDG.E R6, desc[UR4][R6.64] ;  /* 0x0000000406067981 */ /* 0x000f62000c1e1900 */
[----:B0-----:R-:W-:-:S03]  /*0340*/  IMAD.WIDE R14, R17, 0x4, R10 ;  /* 0x00000004110e7825 */ /* 0x001fc600078e020a */
[----:B------:R-:W5:Y:S04]  /*0350*/  LDG.E R10, desc[UR4][R10.64] ;  /* 0x000000040a0a7981 */ /* 0x000f68000c1e1900 */
[----:B------:R-:W5:Y:S04]  /*0360*/  LDG.E R13, desc[UR4][R14.64] ;  /* 0x000000040e0d7981 */ /* 0x000f68000c1e1900 */
[----:B------:R-:W5:Y:S04]  /*0370*/  LDG.E R7, desc[UR4][R2.64+0x4] ;  /* 0x0000040402077981 */ /* 0x000f68000c1e1900 */
[----:B------:R-:W5:Y:S01]  /*0380*/  LDG.E R9, desc[UR4][R2.64+0xc] ;  /* 0x00000c0402097981 */ /* 0x000f62000c1e1900 */
[----:B--2---:R-:W-:Y:S01]  /*0390*/  FFMA R26, R25, R26, R24 ;  /* 0x0000001a191a7223 */ /* 0x004fe20000000018 */
[----:B------:R-:W-:-:S02]  /*03a0*/  IMAD.WIDE R24, R17, 0x4, R14 ;  /* 0x0000000411187825 */ /* 0x000fc400078e020e */
[----:B------:R-:W2:Y:S04]  /*03b0*/  LDG.E R14, desc[UR4][R2.64+0x8] ;  /* 0x00000804020e7981 */ /* 0x000ea8000c1e1900 */
[----:B------:R-:W2:Y:S01]  /*03c0*/  LDG.E R24, desc[UR4][R24.64] ;  /* 0x0000000418187981 */ /* 0x000ea2000c1e1900 */
[----:B---3--:R-:W-:Y:S01]  /*03d0*/  FFMA R12, R23, R12, R26 ;  /* 0x0000000c170c7223 */ /* 0x008fe2000000001a */
[----:B------:R-:W-:-:S03]  /*03e0*/  IADD3 R22, PT, PT, R22, 0x8, RZ ;  /* 0x0000000816167810 */ /* 0x000fc60007ffe0ff */
[----:B----4-:R-:W-:Y:S01]  /*03f0*/  FFMA R29, R29, R4, R12 ;  /* 0x000000041d1d7223 */ /* 0x010fe2000000000c */
[----:B------:R-:W-:-:S03]  /*0400*/  ISETP.NE.AND P1, PT, R22, RZ, PT ;  /* 0x000000ff1600720c */ /* 0x000fc60003f25270 */
[----:B-----5:R-:W-:Y:S01]  /*0410*/  FFMA R8, R28, R8, R29 ;  /* 0x000000081c087223 */ /* 0x020fe2000000001d */
[----:B------:R-:W-:-:S03]  /*0420*/  IADD3 R4, P2, PT, R2, 0x20, RZ ;  /* 0x0000002002047810 */ /* 0x000fc60007f5e0ff */
[----:B------:R-:W-:Y:S01]  /*0430*/  FFMA R6, R5, R6, R8 ;  /* 0x0000000605067223 */ /* 0x000fe20000000008 */
[----:B------:R-:W-:Y:S02]  /*0440*/  IADD3.X R5, PT, PT, RZ, R3, RZ, P2, !PT ;  /* 0x00000003ff057210 */ /* 0x000fe400017fe4ff */
[----:B------:R-:W-:Y:S01]  /*0450*/  LEA R18, R17, R18, 0x3 ;  /* 0x0000001211127211 */ /* 0x000fe200078e18ff */
[----:B------:R-:W-:-:S04]  /*0460*/  FFMA R7, R7, R10, R6 ;  /* 0x0000000a07077223 */ /* 0x000fc80000000006 */
[----:B--2---:R-:W-:-:S04]  /*0470*/  FFMA R14, R14, R13, R7 ;  /* 0x0000000d0e0e7223 */ /* 0x004fc80000000007 */
[----:B------:R-:W-:Y:S01]  /*0480*/  FFMA R24, R9, R24, R14 ;  /* 0x0000001809187223 */ /* 0x000fe2000000000e */
[----:B------:R-:W-:Y:S06]  /*0490*/  @P1 BRA `(.L_x_2) ;  /* 0xfffffffc005c1947 */ /* 0x000fec000383ffff */
.L_x_1:
[----:B------:R-:W-:Y:S05]  /*04a0*/  @!P0 BRA `(.L_x_0) ;  /* 0x0000000000fc8947 */ /* 0x000fea0003800000 */
[----:B------:R-:W-:Y:S02]  /*04b0*/  ISETP.GE.U32.AND P1, PT, R27, 0x4, PT ;  /* 0x000000041b00780c */ /* 0x000fe40003f26070 */
[----:B------:R-:W-:-:S04]  /*04c0*/  LOP3.LUT R14, R19, 0x3, RZ, 0xc0, !PT ;  /* 0x00000003130e7812 */ /* 0x000fc800078ec0ff */
[----:B------:R-:W-:-:S07]  /*04d0*/  ISETP.NE.AND P0, PT, R14, RZ, PT ;  /* 0x000000ff0e00720c */ /* 0x000fce0003f05270 */
[----:B------:R-:W-:Y:S06]  /*04e0*/  @!P1 BRA `(.L_x_3) ;  /* 0x00000000006c9947 */ /* 0x000fec0003800000 */
[----:B------:R-:W0:Y:S01]  /*04f0*/  LDC.64 R4, c[0x0][0x388] ;  /* 0x0000e200ff047b82 */ /* 0x000e220000000a00 */
[----:B------:R-:W1:Y:S01]  /*0500*/  LDCU.64 UR6, c[0x0][0x380] ;  /* 0x00007000ff0677ac */ /* 0x000e620008000a00 */
[----:B------:R-:W-:Y:S01]  /*0510*/  IMAD R7, R21, R17, R16 ;  /* 0x0000001115077224 */ /* 0x000fe200078e0210 */
[CC--:B------:R-:W-:Y:S02]  /*0520*/  IADD3 R3, PT, PT, R20.reuse, R21.reuse, RZ ;  /* 0x0000001514037210 */ /* 0x0c0fe40007ffe0ff */
[----:B------:R-:W-:-:S03]  /*0530*/  IADD3 R8, P1, PT, R20, R21, RZ ;  /* 0x0000001514087210 */ /* 0x000fc60007f3e0ff */
[----:B------:R-:W2:Y:S01]  /*0540*/  LDC.64 R12, c[0x0][0x380] ;  /* 0x0000e000ff0c7b82 */ /* 0x000ea20000000a00 */
[----:B0-----:R-:W-:-:S04]  /*0550*/  IMAD.WIDE R4, R7, 0x4, R4 ;  /* 0x0000000407047825 */ /* 0x001fc800078e0204 */
[----:B------:R-:W-:Y:S02]  /*0560*/  IMAD.WIDE R6, R17, 0x4, R4 ;  /* 0x0000000411067825 */ /* 0x000fe400078e0204 */
[----:B------:R-:W3:Y:S02]  /*0570*/  LDG.E R4, desc[UR4][R4.64] ;  /* 0x0000000404047981 */ /* 0x000ee4000c1e1900 */
[----:B--2---:R-:W-:Y:S01]  /*0580*/  IMAD.WIDE.U32 R12, R3, 0x4, R12 ;  /* 0x00000004030c7825 */ /* 0x004fe200078e000c */
[----:B------:R-:W-:Y:S02]  /*0590*/  IADD3.X R3, PT, PT, RZ, RZ, RZ, P1, !PT ;  /* 0x000000ffff037210 */ /* 0x000fe40000ffe4ff */
[----:B-1----:R-:W-:-:S03]  /*05a0*/  LEA R2, P1, R8, UR6, 0x2 ;  /* 0x0000000608027c11 */ /* 0x002fc6000f8210ff */
[----:B------:R-:W3:Y:S01]  /*05b0*/  LDG.E R13, desc[UR4][R12.64] ;  /* 0x000000040c0d7981 */ /* 0x000ee2000c1e1900 */
[----:B------:R-:W-:Y:S01]  /*05c0*/  LEA.HI.X R3, R8, UR7, R3, 0x2, P1 ;  /* 0x0000000708037c11 */ /* 0x000fe200088f1403 */
[C---:B------:R-:W-:Y:S02]  /*05d0*/  IMAD.WIDE R8, R17.reuse, 0x4, R6 ;  /* 0x0000000411087825 */ /* 0x040fe400078e0206 */
[----:B------:R-:W2:Y:S04]  /*05e0*/  LDG.E R6, desc[UR4][R6.64] ;  /* 0x0000000406067981 */ /* 0x000ea8000c1e1900 */
[----:B------:R-:W2:Y:S01]  /*05f0*/  LDG.E R15, desc[UR4][R2.64+0x4] ;  /* 0x00000404020f7981 */ /* 0x000ea2000c1e1900 */
[----:B------:R-:W-:-:S03]  /*0600*/  IMAD.WIDE R10, R17, 0x4, R8 ;  /* 0x00000004110a7825 */ /* 0x000fc600078e0208 */
[----:B------:R-:W4:Y:S04]  /*0610*/  LDG.E R22, desc[UR4][R8.64] ;  /* 0x0000000408167981 */ /* 0x000f28000c1e1900 */
[----:B------:R-:W4:Y:S04]  /*0620*/  LDG.E R18, desc[UR4][R2.64+0x8] ;  /* 0x0000080402127981 */ /* 0x000f28000c1e1900 */
[----:B------:R-:W5:Y:S04]  /*0630*/  LDG.E R26, desc[UR4][R2.64+0xc] ;  /* 0x00000c04021a7981 */ /* 0x000f68000c1e1900 */
[----:B------:R-:W5:Y:S01]  /*0640*/  LDG.E R10, desc[UR4][R10.64] ;  /* 0x000000040a0a7981 */ /* 0x000f62000c1e1900 */
[----:B------:R-:W-:Y:S01]  /*0650*/  IADD3 R21, PT, PT, R21, 0x4, RZ ;  /* 0x0000000415157810 */ /* 0x000fe20007ffe0ff */
[----:B---3--:R-:W-:-:S04]  /*0660*/  FFMA R24, R13, R4, R24 ;  /* 0x000000040d187223 */ /* 0x008fc80000000018 */
[----:B--2---:R-:W-:-:S04]  /*0670*/  FFMA R15, R15, R6, R24 ;  /* 0x000000060f0f7223 */ /* 0x004fc80000000018 */
[----:B----4-:R-:W-:-:S04]  /*0680*/  FFMA R15, R18, R22, R15 ;  /* 0x00000016120f7223 */ /* 0x010fc8000000000f */
[----:B-----5:R-:W-:-:S07]  /*0690*/  FFMA R24, R26, R10, R15 ;  /* 0x0000000a1a187223 */ /* 0x020fce000000000f */
.L_x_3:
[----:B------:R-:W-:Y:S05]  /*06a0*/  @!P0 BRA `(.L_x_0) ;  /* 0x00000000007c8947 */ /* 0x000fea0003800000 */
[----:B------:R-:W-:Y:S01]  /*06b0*/  ISETP.NE.AND P1, PT, R14, 0x1, PT ;  /* 0x000000010e00780c */ /* 0x000fe20003f25270 */
[----:B------:R-:W0:Y:S01]  /*06c0*/  LDC.64 R10, c[0x0][0x380] ;  /* 0x0000e000ff0a7b82 */ /* 0x000e220000000a00 */
[----:B------:R-:W-:-:S04]  /*06d0*/  LOP3.LUT R19, R19, 0x1, RZ, 0xc0, !PT ;  /* 0x0000000113137812 */ /* 0x000fc800078ec0ff */
[----:B------:R-:W-:-:S03]  /*06e0*/  ISETP.NE.U32.AND P0, PT, R19, 0x1, PT ;  /* 0x000000011300780c */ /* 0x000fc60003f05070 */
[----:B------:R-:W1:Y:S04]  /*06f0*/  LDC.64 R8, c[0x0][0x388] ;  /* 0x0000e200ff087b82 */ /* 0x000e680000000a00 */
[CC--:B------:R-:W-:Y:S02]  /*0700*/  @P1 IADD3 R13, PT, PT, R20.reuse, R21.reuse, RZ ;  /* 0x00000015140d1210 */ /* 0x0c0fe40007ffe0ff */
[----:B------:R-:W-:Y:S02]  /*0710*/  @P1 IADD3 R12, P2, PT, R20, R21, RZ ;  /* 0x00000015140c1210 */ /* 0x000fe40007f5e0ff */
[----:B------:R-:W2:Y:S02]  /*0720*/  @P1 LDC.64 R2, c[0x0][0x380] ;  /* 0x0000e000ff021b82 */ /* 0x000ea40000000a00 */
[----:B------:R-:W-:-:S06]  /*0730*/  @P1 IADD3.X R14, PT, PT, RZ, RZ, RZ, P2, !PT ;  /* 0x000000ffff0e1210 */ /* 0x000fcc00017fe4ff */
[----:B------:R-:W3:Y:S01]  /*0740*/  LDC.64 R4, c[0x0][0x380] ;  /* 0x0000e000ff047b82 */ /* 0x000ee20000000a00 */
[----:B0-----:R-:W-:-:S04]  /*0750*/  @P1 IMAD.WIDE.U32 R10, R13, 0x4, R10 ;  /* 0x000000040d0a1825 */ /* 0x001fc800078e000a */
[C---:B------:R-:W-:Y:S01]  /*0760*/  @P1 IMAD R13, R21.reuse, R17, R16 ;  /* 0x00000011150d1224 */ /* 0x040fe200078e0210 */
[----:B------:R-:W-:Y:S01]  /*0770*/  @P1 IADD3 R21, PT, PT, R21, 0x2, RZ ;  /* 0x0000000215151810 */ /* 0x000fe20007ffe0ff */
[----:B------:R-:W4:Y:S01]  /*0780*/  @P1 LDG.E R11, desc[UR4][R10.64] ;  /* 0x000000040a0b1981 */ /* 0x000f22000c1e1900 */
[----:B------:R-:W0:Y:S01]  /*0790*/  LDC.64 R6, c[0x0][0x388] ;  /* 0x0000e200ff067b82 */ /* 0x000e220000000a00 */
[----:B-1----:R-:W-:Y:S01]  /*07a0*/  @P1 IMAD.WIDE R8, R13, 0x4, R8 ;  /* 0x000000040d081825 */ /* 0x002fe200078e0208 */
[----:B------:R-:W-:Y:S02]  /*07b0*/  @!P0 IADD3 R15, PT, PT, R20, R21, RZ ;  /* 0x00000015140f8210 */ /* 0x000fe40007ffe0ff */
[----:B--2---:R-:W-:Y:S01]  /*07c0*/  @P1 LEA R2, P2, R12, R2, 0x2 ;  /* 0x000000020c021211 */ /* 0x004fe200078410ff */
[----:B------:R-:W-:-:S03]  /*07d0*/  @!P0 IMAD R21, R21, R17, R16 ;  /* 0x0000001115158224 */ /* 0x000fc600078e0210 */
[----:B------:R-:W-:Y:S01]  /*07e0*/  @P1 LEA.HI.X R3, R12, R3, R14, 0x2, P2 ;  /* 0x000000030c031211 */ /* 0x000fe200010f140e */
[----:B------:R-:W-:Y:S01]  /*07f0*/  @P1 IMAD.WIDE R12, R17, 0x4, R8 ;  /* 0x00000004110c1825 */ /* 0x000fe200078e0208 */
[----:B------:R-:W4:Y:S03]  /*0800*/  @P1 LDG.E R14, desc[UR4][R8.64] ;  /* 0x00000004080e1981 */ /* 0x000f26000c1e1900 */
[----:B---3--:R-:W-:Y:S01]  /*0810*/  @!P0 IMAD.WIDE.U32 R4, R15, 0x4, R4 ;  /* 0x000000040f048825 */ /* 0x008fe200078e0004 */
[----:B------:R-:W2:Y:S04]  /*0820*/  @P1 LDG.E R2, desc[UR4][R2.64+0x4] ;  /* 0x0000040402021981 */ /* 0x000ea8000c1e1900 */
[----:B------:R-:W2:Y:S01]  /*0830*/  @P1 LDG.E R12, desc[UR4][R12.64] ;  /* 0x000000040c0c1981 */ /* 0x000ea2000c1e1900 */
[----:B0-----:R-:W-:-:S03]  /*0840*/  @!P0 IMAD.WIDE R6, R21, 0x4, R6 ;  /* 0x0000000415068825 */ /* 0x001fc600078e0206 */
[----:B------:R-:W3:Y:S04]  /*0850*/  @!P0 LDG.E R5, desc[UR4][R4.64] ;  /* 0x0000000404058981 */ /* 0x000ee8000c1e1900 */
[----:B------:R-:W3:Y:S01]  /*0860*/  @!P0 LDG.E R6, desc[UR4][R6.64] ;  /* 0x0000000406068981 */ /* 0x000ee2000c1e1900 */
[----:B----4-:R-:W-:-:S04]  /*0870*/  @P1 FFMA R11, R11, R14, R24 ;  /* 0x0000000e0b0b1223 */ /* 0x010fc80000000018 */
[----:B--2---:R-:W-:-:S04]  /*0880*/  @P1 FFMA R24, R2, R12, R11 ;  /* 0x0000000c02181223 */ /* 0x004fc8000000000b */
[----:B---3--:R-:W-:-:S07]  /*0890*/  @!P0 FFMA R24, R5, R6, R24 ;  /* 0x0000000605188223 */ /* 0x008fce0000000018 */
.L_x_0:
[----:B------:R-:W0:Y:S01]  /*08a0*/  LDC.64 R2, c[0x0][0x390] ;  /* 0x0000e400ff027b82 */ /* 0x000e220000000a00 */
[----:B------:R-:W-:-:S04]  /*08b0*/  IMAD R17, R0, R17, R16 ;  /* 0x0000001100117224 */ /* 0x000fc800078e0210 */
[----:B0-----:R-:W-:-:S05]  /*08c0*/  IMAD.WIDE R2, R17, 0x4, R2 ;  /* 0x0000000411027825 */ /* 0x001fca00078e0202 */
[----:B------:R-:W-:Y:S01]  /*08d0*/  STG.E desc[UR4][R2.64], R24 ;  /* 0x0000001802007986 */ /* 0x000fe2000c101904 */
[----:B------:R-:W-:Y:S05]  /*08e0*/  EXIT ;  /* 0x000000000000794d */ /* 0x000fea0003800000 */
.L_x_4:
[----:B------:R-:W-:-:S00]  /*08f0*/  BRA `(.L_x_4) ;  /* 0xfffffffc00fc7947 */ /* 0x000fc0000383ffff */
[----:B------:R-:W-:-:S00]  /*0900*/  NOP ;  /* 0x0000000000007918 */ /* 0x000fc00000000000 */
[----:B------:R-:W-:-:S00]  /*0910*/  NOP ;  /* 0x0000000000007918 */ /* 0x000fc00000000000 */
[----:B------:R-:W-:-:S00]  /*0920*/  NOP ;  /* 0x0000000000007918 */ /* 0x000fc00000000000 */
[----:B------:R-:W-:-:S00]  /*0930*/  NOP ;  /* 0x0000000000007918 */ /* 0x000fc00000000000 */
[----:B------:R-:W-:-:S00]  /*0940*/  NOP ;  /* 0x0000000000007918 */ /* 0x000fc00000000000 */
[----:B------:R-:W-:-:S00]  /*0950*/  NOP ;  /* 0x0000000000007918 */ /* 0x000fc00000000000 */
[----:B------:R-:W-:-:S00]  /*0960*/  NOP ;  /* 0x0000000000007918 */ /* 0x000fc00000000000 */
[----:B------:R-:W-:-:S00]  /*0970*/  NOP ;  /* 0x0000000000007918 */ /* 0x000fc00000000000 */
.L_x_5:


//--------------------- .nv.shared.reserved.0     --------------------------
	.section	.nv.shared.reserved.0,"aw",@nobits
	.weak		__nv_reservedSMEM_offset_0_alias
	.size		__nv_reservedSMEM_offset_0_alias, 0, 64
	.other		__nv_reservedSMEM_offset_0_alias,@"STO_CUDA_RESERVED_SHARED STV_DEFAULT"
__nv_reservedSMEM_offset_0_alias:
	.zero		0
	.zero		64


//--------------------- .nv.constant0._Z12cuda_mat_mulPfS_S_ii --------------------------
	.section	.nv.constant0._Z12cuda_mat_mulPfS_S_ii,"a",@progbits
	.sectionflags	@""
	.align	4
.nv.constant0._Z12cuda_mat_mulPfS_S_ii:
	.zero		928


//--------------------- SYMBOLS --------------------------

	.type		.nv.reservedSmem.offset0,@object
	.size		.nv.reservedSmem.offset0,0x4
